//
// Generated by NVIDIA NVVM Compiler
//
// Compiler Build ID: CL-36424714
// Cuda compilation tools, release 13.0, V13.0.88
// Based on NVVM 20.0.0
//

.version 9.0
.target sm_100
.address_size 64

	// .globl	_Z16transposeReadRowPfS_ii

.visible .entry _Z16transposeReadRowPfS_ii(
	.param .u64 .ptr .align 1 _Z16transposeReadRowPfS_ii_param_0,
	.param .u64 .ptr .align 1 _Z16transposeReadRowPfS_ii_param_1,
	.param .u32 _Z16transposeReadRowPfS_ii_param_2,
	.param .u32 _Z16transposeReadRowPfS_ii_param_3
)
{
	.reg .pred 	%p<4>;
	.reg .b32 	%r<15>;
	.reg .b32 	%f<2>;
	.reg .b64 	%rd<9>;

	ld.param.u64 	%rd1, [_Z16transposeReadRowPfS_ii_param_0];
	ld.param.u64 	%rd2, [_Z16transposeReadRowPfS_ii_param_1];
	ld.param.u32 	%r5, [_Z16transposeReadRowPfS_ii_param_2];
	ld.param.u32 	%r4, [_Z16transposeReadRowPfS_ii_param_3];
	mov.u32 	%r6, %ctaid.x;
	mov.u32 	%r7, %ntid.x;
	mov.u32 	%r8, %tid.x;
	mad.lo.s32 	%r1, %r6, %r7, %r8;
	mov.u32 	%r9, %ctaid.y;
	mov.u32 	%r10, %ntid.y;
	mov.u32 	%r11, %tid.y;
	mad.lo.s32 	%r12, %r9, %r10, %r11;
	setp.ge.s32 	%p1, %r1, %r4;
	setp.ge.s32 	%p2, %r12, %r5;
	or.pred  	%p3, %p1, %p2;
	@%p3 bra 	$L__BB0_2;
	cvta.to.global.u64 	%rd3, %rd2;
	cvta.to.global.u64 	%rd4, %rd1;
	mad.lo.s32 	%r13, %r5, %r12, %r1;
	mul.wide.s32 	%rd5, %r13, 4;
	add.s64 	%rd6, %rd3, %rd5;
	ld.global.f32 	%f1, [%rd6];
	mad.lo.s32 	%r14, %r4, %r1, %r12;
	mul.wide.s32 	%rd7, %r14, 4;
	add.s64 	%rd8, %rd4, %rd7;
	st.global.f32 	[%rd8], %f1;
$L__BB0_2:
	ret;

}
	// .globl	_Z19transposeReadColumnPfS_ii
.visible .entry _Z19transposeReadColumnPfS_ii(
	.param .u64 .ptr .align 1 _Z19transposeReadColumnPfS_ii_param_0,
	.param .u64 .ptr .align 1 _Z19transposeReadColumnPfS_ii_param_1,
	.param .u32 _Z19transposeReadColumnPfS_ii_param_2,
	.param .u32 _Z19transposeReadColumnPfS_ii_param_3
)
{
	.reg .pred 	%p<4>;
	.reg .b32 	%r<15>;
	.reg .b32 	%f<2>;
	.reg .b64 	%rd<9>;

	ld.param.u64 	%rd1, [_Z19transposeReadColumnPfS_ii_param_0];
	ld.param.u64 	%rd2, [_Z19transposeReadColumnPfS_ii_param_1];
	ld.param.u32 	%r5, [_Z19transposeReadColumnPfS_ii_param_2];
	ld.param.u32 	%r4, [_Z19transposeReadColumnPfS_ii_param_3];
	mov.u32 	%r6, %ctaid.x;
	mov.u32 	%r7, %ntid.x;
	mov.u32 	%r8, %tid.x;
	mad.lo.s32 	%r1, %r6, %r7, %r8;
	mov.u32 	%r9, %ctaid.y;
	mov.u32 	%r10, %ntid.y;
	mov.u32 	%r11, %tid.y;
	mad.lo.s32 	%r12, %r9, %r10, %r11;
	setp.ge.s32 	%p1, %r1, %r4;
	setp.ge.s32 	%p2, %r12, %r5;
	or.pred  	%p3, %p1, %p2;
	@%p3 bra 	$L__BB1_2;
	cvta.to.global.u64 	%rd3, %rd2;
	cvta.to.global.u64 	%rd4, %rd1;
	mad.lo.s32 	%r13, %r4, %r1, %r12;
	mul.wide.s32 	%rd5, %r13, 4;
	add.s64 	%rd6, %rd3, %rd5;
	ld.global.f32 	%f1, [%rd6];
	mad.lo.s32 	%r14, %r5, %r12, %r1;
	mul.wide.s32 	%rd7, %r14, 4;
	add.s64 	%rd8, %rd4, %rd7;
	st.global.f32 	[%rd8], %f1;
$L__BB1_2:
	ret;

}
	// .globl	_Z23transposeReadRowUnwrap8PfS_ii
.visible .entry _Z23transposeReadRowUnwrap8PfS_ii(
	.param .u64 .ptr .align 1 _Z23transposeReadRowUnwrap8PfS_ii_param_0,
	.param .u64 .ptr .align 1 _Z23transposeReadRowUnwrap8PfS_ii_param_1,
	.param .u32 _Z23transposeReadRowUnwrap8PfS_ii_param_2,
	.param .u32 _Z23transposeReadRowUnwrap8PfS_ii_param_3
)
{
	.reg .pred 	%p<4>;
	.reg .b32 	%r<31>;
	.reg .b32 	%f<9>;
	.reg .b64 	%rd<37>;

	ld.param.u64 	%rd1, [_Z23transposeReadRowUnwrap8PfS_ii_param_0];
	ld.param.u64 	%rd2, [_Z23transposeReadRowUnwrap8PfS_ii_param_1];
	ld.param.u32 	%r5, [_Z23transposeReadRowUnwrap8PfS_ii_param_2];
	ld.param.u32 	%r6, [_Z23transposeReadRowUnwrap8PfS_ii_param_3];
	mov.u32 	%r7, %ctaid.x;
	mov.u32 	%r1, %ntid.x;
	mov.u32 	%r8, %tid.x;
	mad.lo.s32 	%r9, %r7, %r1, %r8;
	mov.u32 	%r10, %ctaid.y;
	mov.u32 	%r11, %ntid.y;
	mov.u32 	%r12, %tid.y;
	mad.lo.s32 	%r13, %r10, %r11, %r12;
	mad.lo.s32 	%r2, %r5, %r13, %r9;
	mad.lo.s32 	%r3, %r6, %r9, %r9;
	mad.lo.s32 	%r15, %r1, 7, %r9;
	setp.ge.u32 	%p1, %r15, %r6;
	setp.ge.s32 	%p2, %r13, %r5;
	or.pred  	%p3, %p1, %p2;
	@%p3 bra 	$L__BB2_2;
	cvta.to.global.u64 	%rd3, %rd2;
	cvta.to.global.u64 	%rd4, %rd1;
	mul.wide.s32 	%rd5, %r2, 4;
	add.s64 	%rd6, %rd3, %rd5;
	ld.global.f32 	%f1, [%rd6];
	mul.wide.s32 	%rd7, %r3, 4;
	add.s64 	%rd8, %rd4, %rd7;
	st.global.f32 	[%rd8], %f1;
	add.s32 	%r16, %r2, %r1;
	mul.wide.u32 	%rd9, %r16, 4;
	add.s64 	%rd10, %rd3, %rd9;
	ld.global.f32 	%f2, [%rd10];
	mul.lo.s32 	%r17, %r5, %r1;
	add.s32 	%r18, %r3, %r17;
	mul.wide.u32 	%rd11, %r18, 4;
	add.s64 	%rd12, %rd4, %rd11;
	st.global.f32 	[%rd12], %f2;
	add.s32 	%r19, %r16, %r1;
	mul.wide.u32 	%rd13, %r19, 4;
	add.s64 	%rd14, %rd3, %rd13;
	ld.global.f32 	%f3, [%rd14];
	add.s32 	%r20, %r18, %r17;
	mul.wide.u32 	%rd15, %r20, 4;
	add.s64 	%rd16, %rd4, %rd15;
	st.global.f32 	[%rd16], %f3;
	add.s32 	%r21, %r19, %r1;
	mul.wide.u32 	%rd17, %r21, 4;
	add.s64 	%rd18, %rd3, %rd17;
	ld.global.f32 	%f4, [%rd18];
	add.s32 	%r22, %r20, %r17;
	mul.wide.u32 	%rd19, %r22, 4;
	add.s64 	%rd20, %rd4, %rd19;
	st.global.f32 	[%rd20], %f4;
	add.s32 	%r23, %r21, %r1;
	mul.wide.u32 	%rd21, %r23, 4;
	add.s64 	%rd22, %rd3, %rd21;
	ld.global.f32 	%f5, [%rd22];
	add.s32 	%r24, %r22, %r17;
	mul.wide.u32 	%rd23, %r24, 4;
	add.s64 	%rd24, %rd4, %rd23;
	st.global.f32 	[%rd24], %f5;
	add.s32 	%r25, %r23, %r1;
	mul.wide.u32 	%rd25, %r25, 4;
	add.s64 	%rd26, %rd3, %rd25;
	ld.global.f32 	%f6, [%rd26];
	add.s32 	%r26, %r24, %r17;
	mul.wide.u32 	%rd27, %r26, 4;
	add.s64 	%rd28, %rd4, %rd27;
	st.global.f32 	[%rd28], %f6;
	add.s32 	%r27, %r25, %r1;
	mul.wide.u32 	%rd29, %r27, 4;
	add.s64 	%rd30, %rd3, %rd29;
	ld.global.f32 	%f7, [%rd30];
	add.s32 	%r28, %r26, %r17;
	mul.wide.u32 	%rd31, %r28, 4;
	add.s64 	%rd32, %rd4, %rd31;
	st.global.f32 	[%rd32], %f7;
	add.s32 	%r29, %r27, %r1;
	mul.wide.u32 	%rd33, %r29, 4;
	add.s64 	%rd34, %rd3, %rd33;
	ld.global.f32 	%f8, [%rd34];
	add.s32 	%r30, %r28, %r17;
	mul.wide.u32 	%rd35, %r30, 4;
	add.s64 	%rd36, %rd4, %rd35;
	st.global.f32 	[%rd36], %f8;
$L__BB2_2:
	ret;

}
	// .globl	_Z26transposeReadColumnUnwrap8PfS_ii
.visible .entry _Z26transposeReadColumnUnwrap8PfS_ii(
	.param .u64 .ptr .align 1 _Z26transposeReadColumnUnwrap8PfS_ii_param_0,
	.param .u64 .ptr .align 1 _Z26transposeReadColumnUnwrap8PfS_ii_param_1,
	.param .u32 _Z26transposeReadColumnUnwrap8PfS_ii_param_2,
	.param .u32 _Z26transposeReadColumnUnwrap8PfS_ii_param_3
)
{
	.reg .pred 	%p<4>;
	.reg .b32 	%r<31>;
	.reg .b32 	%f<9>;
	.reg .b64 	%rd<37>;

	ld.param.u64 	%rd1, [_Z26transposeReadColumnUnwrap8PfS_ii_param_0];
	ld.param.u64 	%rd2, [_Z26transposeReadColumnUnwrap8PfS_ii_param_1];
	ld.param.u32 	%r5, [_Z26transposeReadColumnUnwrap8PfS_ii_param_2];
	ld.param.u32 	%r6, [_Z26transposeReadColumnUnwrap8PfS_ii_param_3];
	mov.u32 	%r7, %ctaid.x;
	mov.u32 	%r1, %ntid.x;
	mov.u32 	%r8, %tid.x;
	mad.lo.s32 	%r9, %r7, %r1, %r8;
	mov.u32 	%r10, %ctaid.y;
	mov.u32 	%r11, %ntid.y;
	mov.u32 	%r12, %tid.y;
	mad.lo.s32 	%r13, %r10, %r11, %r12;
	mad.lo.s32 	%r2, %r5, %r13, %r9;
	mad.lo.s32 	%r3, %r6, %r9, %r9;
	mad.lo.s32 	%r15, %r1, 7, %r9;
	setp.ge.u32 	%p1, %r15, %r6;
	setp.ge.s32 	%p2, %r13, %r5;
	or.pred  	%p3, %p1, %p2;
	@%p3 bra 	$L__BB3_2;
	cvta.to.global.u64 	%rd3, %rd2;
	cvta.to.global.u64 	%rd4, %rd1;
	mul.wide.s32 	%rd5, %r3, 4;
	add.s64 	%rd6, %rd3, %rd5;
	ld.global.f32 	%f1, [%rd6];
	mul.wide.s32 	%rd7, %r2, 4;
	add.s64 	%rd8, %rd4, %rd7;
	st.global.f32 	[%rd8], %f1;
	mul.lo.s32 	%r16, %r5, %r1;
	add.s32 	%r17, %r3, %r16;
	mul.wide.u32 	%rd9, %r17, 4;
	add.s64 	%rd10, %rd3, %rd9;
	ld.global.f32 	%f2, [%rd10];
	add.s32 	%r18, %r2, %r1;
	mul.wide.u32 	%rd11, %r18, 4;
	add.s64 	%rd12, %rd4, %rd11;
	st.global.f32 	[%rd12], %f2;
	add.s32 	%r19, %r17, %r16;
	mul.wide.u32 	%rd13, %r19, 4;
	add.s64 	%rd14, %rd3, %rd13;
	ld.global.f32 	%f3, [%rd14];
	add.s32 	%r20, %r18, %r1;
	mul.wide.u32 	%rd15, %r20, 4;
	add.s64 	%rd16, %rd4, %rd15;
	st.global.f32 	[%rd16], %f3;
	add.s32 	%r21, %r19, %r16;
	mul.wide.u32 	%rd17, %r21, 4;
	add.s64 	%rd18, %rd3, %rd17;
	ld.global.f32 	%f4, [%rd18];
	add.s32 	%r22, %r20, %r1;
	mul.wide.u32 	%rd19, %r22, 4;
	add.s64 	%rd20, %rd4, %rd19;
	st.global.f32 	[%rd20], %f4;
	add.s32 	%r23, %r21, %r16;
	mul.wide.u32 	%rd21, %r23, 4;
	add.s64 	%rd22, %rd3, %rd21;
	ld.global.f32 	%f5, [%rd22];
	add.s32 	%r24, %r22, %r1;
	mul.wide.u32 	%rd23, %r24, 4;
	add.s64 	%rd24, %rd4, %rd23;
	st.global.f32 	[%rd24], %f5;
	add.s32 	%r25, %r23, %r16;
	mul.wide.u32 	%rd25, %r25, 4;
	add.s64 	%rd26, %rd3, %rd25;
	ld.global.f32 	%f6, [%rd26];
	add.s32 	%r26, %r24, %r1;
	mul.wide.u32 	%rd27, %r26, 4;
	add.s64 	%rd28, %rd4, %rd27;
	st.global.f32 	[%rd28], %f6;
	add.s32 	%r27, %r25, %r16;
	mul.wide.u32 	%rd29, %r27, 4;
	add.s64 	%rd30, %rd3, %rd29;
	ld.global.f32 	%f7, [%rd30];
	add.s32 	%r28, %r26, %r1;
	mul.wide.u32 	%rd31, %r28, 4;
	add.s64 	%rd32, %rd4, %rd31;
	st.global.f32 	[%rd32], %f7;
	add.s32 	%r29, %r27, %r16;
	mul.wide.u32 	%rd33, %r29, 4;
	add.s64 	%rd34, %rd3, %rd33;
	ld.global.f32 	%f8, [%rd34];
	add.s32 	%r30, %r28, %r1;
	mul.wide.u32 	%rd35, %r30, 4;
	add.s64 	%rd36, %rd4, %rd35;
	st.global.f32 	[%rd36], %f8;
$L__BB3_2:
	ret;

}


// ===== COMPILED SASS (sm_100) =====

	.target	sm_100

	.elftype	@"ET_EXEC"


//--------------------- .note.nv.tkinfo           --------------------------
	.section	.note.nv.tkinfo,"",@"SHT_NOTE"
	.sectionflags	@"SHF_NOTE_NV_TKINFO"
	.tkinfo
        /*0018*/ 	.word	0x00000002
        /*0030*/ 	.string	""
        /*0030*/ 	.string	"ptxas"
        /*0030*/ 	.string	"Cuda compilation tools, release 13.0, V13.0.88"
        /*0030*/ 	.string	"Build cuda_13.0.r13.0/compiler.36424714_0"
        /*0030*/ 	.string	"-arch sm_100 -m 64 "



//--------------------- .note.nv.cuinfo           --------------------------
	.section	.note.nv.cuinfo,"",@"SHT_NOTE"
	.sectionflags	@"SHF_NOTE_NV_CUINFO"
        /*0018*/ 	.short	0x0002
        /*001a*/ 	.short	0x0064
        /*001c*/ 	.short	0x0082
	.zero		2


//--------------------- .nv.info                  --------------------------
	.section	.nv.info,"",@"SHT_CUDA_INFO"
	.align	4


	//----- nvinfo : EIATTR_REGCOUNT
	.align		4
        /*0000*/ 	.byte	0x04, 0x2f
        /*0002*/ 	.short	(.L_1 - .L_0)
	.align		4
.L_0:
        /*0004*/ 	.word	index@(_Z16transposeReadRowPfS_ii)
        /*0008*/ 	.word	0x0000000a


	//----- nvinfo : EIATTR_FRAME_SIZE
	.align		4
.L_1:
        /*000c*/ 	.byte	0x04, 0x11
        /*000e*/ 	.short	(.L_3 - .L_2)
	.align		4
.L_2:
        /*0010*/ 	.word	index@(_Z16transposeReadRowPfS_ii)
        /*0014*/ 	.word	0x00000000


	//----- nvinfo : EIATTR_REGCOUNT
	.align		4
.L_3:
        /*0018*/ 	.byte	0x04, 0x2f
        /*001a*/ 	.short	(.L_5 - .L_4)
	.align		4
.L_4:
        /*001c*/ 	.word	index@(_Z19transposeReadColumnPfS_ii)
        /*0020*/ 	.word	0x0000000a


	//----- nvinfo : EIATTR_FRAME_SIZE
	.align		4
.L_5:
        /*0024*/ 	.byte	0x04, 0x11
        /*0026*/ 	.short	(.L_7 - .L_6)
	.align		4
.L_6:
        /*0028*/ 	.word	index@(_Z19transposeReadColumnPfS_ii)
        /*002c*/ 	.word	0x00000000


	//----- nvinfo : EIATTR_REGCOUNT
	.align		4
.L_7:
        /*0030*/ 	.byte	0x04, 0x2f
        /*0032*/ 	.short	(.L_9 - .L_8)
	.align		4
.L_8:
        /*0034*/ 	.word	index@(_Z23transposeReadRowUnwrap8PfS_ii)
        /*0038*/ 	.word	0x0000001c


	//----- nvinfo : EIATTR_FRAME_SIZE
	.align		4
.L_9:
        /*003c*/ 	.byte	0x04, 0x11
        /*003e*/ 	.short	(.L_11 - .L_10)
	.align		4
.L_10:
        /*0040*/ 	.word	index@(_Z23transposeReadRowUnwrap8PfS_ii)
        /*0044*/ 	.word	0x00000000


	//----- nvinfo : EIATTR_REGCOUNT
	.align		4
.L_11:
        /*0048*/ 	.byte	0x04, 0x2f
        /*004a*/ 	.short	(.L_13 - .L_12)
	.align		4
.L_12:
        /*004c*/ 	.word	index@(_Z26transposeReadColumnUnwrap8PfS_ii)
        /*0050*/ 	.word	0x0000001c


	//----- nvinfo : EIATTR_FRAME_SIZE
	.align		4
.L_13:
        /*0054*/ 	.byte	0x04, 0x11
        /*0056*/ 	.short	(.L_15 - .L_14)
	.align		4
.L_14:
        /*0058*/ 	.word	index@(_Z26transposeReadColumnUnwrap8PfS_ii)
        /*005c*/ 	.word	0x00000000


	//----- nvinfo : EIATTR_MIN_STACK_SIZE
	.align		4
.L_15:
        /*0060*/ 	.byte	0x04, 0x12
        /*0062*/ 	.short	(.L_17 - .L_16)
	.align		4
.L_16:
        /*0064*/ 	.word	index@(_Z26transposeReadColumnUnwrap8PfS_ii)
        /*0068*/ 	.word	0x00000000


	//----- nvinfo : EIATTR_MIN_STACK_SIZE
	.align		4
.L_17:
        /*006c*/ 	.byte	0x04, 0x12
        /*006e*/ 	.short	(.L_19 - .L_18)
	.align		4
.L_18:
        /*0070*/ 	.word	index@(_Z23transposeReadRowUnwrap8PfS_ii)
        /*0074*/ 	.word	0x00000000


	//----- nvinfo : EIATTR_MIN_STACK_SIZE
	.align		4
.L_19:
        /*0078*/ 	.byte	0x04, 0x12
        /*007a*/ 	.short	(.L_21 - .L_20)
	.align		4
.L_20:
        /*007c*/ 	.word	index@(_Z19transposeReadColumnPfS_ii)
        /*0080*/ 	.word	0x00000000


	//----- nvinfo : EIATTR_MIN_STACK_SIZE
	.align		4
.L_21:
        /*0084*/ 	.byte	0x04, 0x12
        /*0086*/ 	.short	(.L_23 - .L_22)
	.align		4
.L_22:
        /*0088*/ 	.word	index@(_Z16transposeReadRowPfS_ii)
        /*008c*/ 	.word	0x00000000
.L_23:


//--------------------- .nv.compat                --------------------------
	.section	.nv.compat,"",@"SHT_CUDA_COMPAT_INFO"
	.align	4
        /*0000*/ 	.byte	0x02, 0x09, 0x00, 0x00, 0x02, 0x02, 0x01, 0x00, 0x02, 0x05, 0x05, 0x00, 0x03, 0x07, 0x01, 0x01
        /*0010*/ 	.byte	0x02, 0x03, 0x00, 0x00, 0x02, 0x06, 0x01, 0x00, 0x04, 0x0b, 0x08, 0x00, 0x09, 0x00, 0x00, 0x00
        /*0020*/ 	.byte	0x00, 0x00, 0x00, 0x00


//--------------------- .nv.info._Z26transposeReadColumnUnwrap8PfS_ii --------------------------
	.section	.nv.info._Z26transposeReadColumnUnwrap8PfS_ii,"",@"SHT_CUDA_INFO"
	.sectionflags	@""
	.align	4


	//----- nvinfo : EIATTR_CUDA_API_VERSION
	.align		4
        /*0000*/ 	.byte	0x04, 0x37
        /*0002*/ 	.short	(.L_25 - .L_24)
.L_24:
        /*0004*/ 	.word	0x00000082


	//----- nvinfo : EIATTR_KPARAM_INFO
	.align		4
.L_25:
        /*0008*/ 	.byte	0x04, 0x17
        /*000a*/ 	.short	(.L_27 - .L_26)
.L_26:
        /*000c*/ 	.word	0x00000000
        /*0010*/ 	.short	0x0003
        /*0012*/ 	.short	0x0014
        /*0014*/ 	.byte	0x00, 0xf0, 0x11, 0x00


	//----- nvinfo : EIATTR_KPARAM_INFO
	.align		4
.L_27:
        /*0018*/ 	.byte	0x04, 0x17
        /*001a*/ 	.short	(.L_29 - .L_28)
.L_28:
        /*001c*/ 	.word	0x00000000
        /*0020*/ 	.short	0x0002
        /*0022*/ 	.short	0x0010
        /*0024*/ 	.byte	0x00, 0xf0, 0x11, 0x00


	//----- nvinfo : EIATTR_KPARAM_INFO
	.align		4
.L_29:
        /*0028*/ 	.byte	0x04, 0x17
        /*002a*/ 	.short	(.L_31 - .L_30)
.L_30:
        /*002c*/ 	.word	0x00000000
        /*0030*/ 	.short	0x0001
        /*0032*/ 	.short	0x0008
        /*0034*/ 	.byte	0x00, 0xf5, 0x21, 0x00


	//----- nvinfo : EIATTR_KPARAM_INFO
	.align		4
.L_31:
        /*0038*/ 	.byte	0x04, 0x17
        /*003a*/ 	.short	(.L_33 - .L_32)
.L_32:
        /*003c*/ 	.word	0x00000000
        /*0040*/ 	.short	0x0000
        /*0042*/ 	.short	0x0000
        /*0044*/ 	.byte	0x00, 0xf5, 0x21, 0x00


	//----- nvinfo : EIATTR_SPARSE_MMA_MASK
	.align		4
.L_33:
        /*0048*/ 	.byte	0x03, 0x50
        /*004a*/ 	.short	0x0000


	//----- nvinfo : EIATTR_MAXREG_COUNT
	.align		4
        /*004c*/ 	.byte	0x03, 0x1b
        /*004e*/ 	.short	0x00ff


	//----- nvinfo : EIATTR_MERCURY_ISA_VERSION
	.align		4
        /*0050*/ 	.byte	0x03, 0x5f
        /*0052*/ 	.short	0x0101


	//----- nvinfo : EIATTR_VRC_CTA_INIT_COUNT
	.align		4
        /*0054*/ 	.byte	0x02, 0x4a
	.zero		1
	.zero		1


	//----- nvinfo : EIATTR_EXIT_INSTR_OFFSETS
	.align		4
        /*0058*/ 	.byte	0x04, 0x1c
        /*005a*/ 	.short	(.L_35 - .L_34)


	//   ....[0]....
.L_34:
        /*005c*/ 	.word	0x000000f0


	//   ....[1]....
        /*0060*/ 	.word	0x00000410


	//----- nvinfo : EIATTR_CBANK_PARAM_SIZE
	.align		4
.L_35:
        /*0064*/ 	.byte	0x03, 0x19
        /*0066*/ 	.short	0x0018


	//----- nvinfo : EIATTR_PARAM_CBANK
	.align		4
        /*0068*/ 	.byte	0x04, 0x0a
        /*006a*/ 	.short	(.L_37 - .L_36)
	.align		4
.L_36:
        /*006c*/ 	.word	index@(.nv.constant0._Z26transposeReadColumnUnwrap8PfS_ii)
        /*0070*/ 	.short	0x0380
        /*0072*/ 	.short	0x0018


	//----- nvinfo : EIATTR_SW_WAR
	.align		4
.L_37:
        /*0074*/ 	.byte	0x04, 0x36
        /*0076*/ 	.short	(.L_39 - .L_38)
.L_38:
        /*0078*/ 	.word	0x00000008
.L_39:


//--------------------- .nv.info._Z23transposeReadRowUnwrap8PfS_ii --------------------------
	.section	.nv.info._Z23transposeReadRowUnwrap8PfS_ii,"",@"SHT_CUDA_INFO"
	.sectionflags	@""
	.align	4


	//----- nvinfo : EIATTR_CUDA_API_VERSION
	.align		4
        /*0000*/ 	.byte	0x04, 0x37
        /*0002*/ 	.short	(.L_41 - .L_40)
.L_40:
        /*0004*/ 	.word	0x00000082


	//----- nvinfo : EIATTR_KPARAM_INFO
	.align		4
.L_41:
        /*0008*/ 	.byte	0x04, 0x17
        /*000a*/ 	.short	(.L_43 - .L_42)
.L_42:
        /*000c*/ 	.word	0x00000000
        /*0010*/ 	.short	0x0003
        /*0012*/ 	.short	0x0014
        /*0014*/ 	.byte	0x00, 0xf0, 0x11, 0x00


	//----- nvinfo : EIATTR_KPARAM_INFO
	.align		4
.L_43:
        /*0018*/ 	.byte	0x04, 0x17
        /*001a*/ 	.short	(.L_45 - .L_44)
.L_44:
        /*001c*/ 	.word	0x00000000
        /*0020*/ 	.short	0x0002
        /*0022*/ 	.short	0x0010
        /*0024*/ 	.byte	0x00, 0xf0, 0x11, 0x00


	//----- nvinfo : EIATTR_KPARAM_INFO
	.align		4
.L_45:
        /*0028*/ 	.byte	0x04, 0x17
        /*002a*/ 	.short	(.L_47 - .L_46)
.L_46:
        /*002c*/ 	.word	0x00000000
        /*0030*/ 	.short	0x0001
        /*0032*/ 	.short	0x0008
        /*0034*/ 	.byte	0x00, 0xf5, 0x21, 0x00


	//----- nvinfo : EIATTR_KPARAM_INFO
	.align		4
.L_47:
        /*0038*/ 	.byte	0x04, 0x17
        /*003a*/ 	.short	(.L_49 - .L_48)
.L_48:
        /*003c*/ 	.word	0x00000000
        /*0040*/ 	.short	0x0000
        /*0042*/ 	.short	0x0000
        /*0044*/ 	.byte	0x00, 0xf5, 0x21, 0x00


	//----- nvinfo : EIATTR_SPARSE_MMA_MASK
	.align		4
.L_49:
        /*0048*/ 	.byte	0x03, 0x50
        /*004a*/ 	.short	0x0000


	//----- nvinfo : EIATTR_MAXREG_COUNT
	.align		4
        /*004c*/ 	.byte	0x03, 0x1b
        /*004e*/ 	.short	0x00ff


	//----- nvinfo : EIATTR_MERCURY_ISA_VERSION
	.align		4
        /*0050*/ 	.byte	0x03, 0x5f
        /*0052*/ 	.short	0x0101


	//----- nvinfo : EIATTR_VRC_CTA_INIT_COUNT
	.align		4
        /*0054*/ 	.byte	0x02, 0x4a
	.zero		1
	.zero		1


	//----- nvinfo : EIATTR_EXIT_INSTR_OFFSETS
	.align		4
        /*0058*/ 	.byte	0x04, 0x1c
        /*005a*/ 	.short	(.L_51 - .L_50)


	//   ....[0]....
.L_50:
        /*005c*/ 	.word	0x000000f0


	//   ....[1]....
        /*0060*/ 	.word	0x00000410


	//----- nvinfo : EIATTR_CBANK_PARAM_SIZE
	.align		4
.L_51:
        /*0064*/ 	.byte	0x03, 0x19
        /*0066*/ 	.short	0x0018


	//----- nvinfo : EIATTR_PARAM_CBANK
	.align		4
        /*0068*/ 	.byte	0x04, 0x0a
        /*006a*/ 	.short	(.L_53 - .L_52)
	.align		4
.L_52:
        /*006c*/ 	.word	index@(.nv.constant0._Z23transposeReadRowUnwrap8PfS_ii)
        /*0070*/ 	.short	0x0380
        /*0072*/ 	.short	0x0018


	//----- nvinfo : EIATTR_SW_WAR
	.align		4
.L_53:
        /*0074*/ 	.byte	0x04, 0x36
        /*0076*/ 	.short	(.L_55 - .L_54)
.L_54:
        /*0078*/ 	.word	0x00000008
.L_55:


//--------------------- .nv.info._Z19transposeReadColumnPfS_ii --------------------------
	.section	.nv.info._Z19transposeReadColumnPfS_ii,"",@"SHT_CUDA_INFO"
	.sectionflags	@""
	.align	4


	//----- nvinfo : EIATTR_CUDA_API_VERSION
	.align		4
        /*0000*/ 	.byte	0x04, 0x37
        /*0002*/ 	.short	(.L_57 - .L_56)
.L_56:
        /*0004*/ 	.word	0x00000082


	//----- nvinfo : EIATTR_KPARAM_INFO
	.align		4
.L_57:
        /*0008*/ 	.byte	0x04, 0x17
        /*000a*/ 	.short	(.L_59 - .L_58)
.L_58:
        /*000c*/ 	.word	0x00000000
        /*0010*/ 	.short	0x0003
        /*0012*/ 	.short	0x0014
        /*0014*/ 	.byte	0x00, 0xf0, 0x11, 0x00


	//----- nvinfo : EIATTR_KPARAM_INFO
	.align		4
.L_59:
        /*0018*/ 	.byte	0x04, 0x17
        /*001a*/ 	.short	(.L_61 - .L_60)
.L_60:
        /*001c*/ 	.word	0x00000000
        /*0020*/ 	.short	0x0002
        /*0022*/ 	.short	0x0010
        /*0024*/ 	.byte	0x00, 0xf0, 0x11, 0x00


	//----- nvinfo : EIATTR_KPARAM_INFO
	.align		4
.L_61:
        /*0028*/ 	.byte	0x04, 0x17
        /*002a*/ 	.short	(.L_63 - .L_62)
.L_62:
        /*002c*/ 	.word	0x00000000
        /*0030*/ 	.short	0x0001
        /*0032*/ 	.short	0x0008
        /*0034*/ 	.byte	0x00, 0xf5, 0x21, 0x00


	//----- nvinfo : EIATTR_KPARAM_INFO
	.align		4
.L_63:
        /*0038*/ 	.byte	0x04, 0x17
        /*003a*/ 	.short	(.L_65 - .L_64)
.L_64:
        /*003c*/ 	.word	0x00000000
        /*0040*/ 	.short	0x0000
        /*0042*/ 	.short	0x0000
        /*0044*/ 	.byte	0x00, 0xf5, 0x21, 0x00


	//----- nvinfo : EIATTR_SPARSE_MMA_MASK
	.align		4
.L_65:
        /*0048*/ 	.byte	0x03, 0x50
        /*004a*/ 	.short	0x0000


	//----- nvinfo : EIATTR_MAXREG_COUNT
	.align		4
        /*004c*/ 	.byte	0x03, 0x1b
        /*004e*/ 	.short	0x00ff


	//----- nvinfo : EIATTR_MERCURY_ISA_VERSION
	.align		4
        /*0050*/ 	.byte	0x03, 0x5f
        /*0052*/ 	.short	0x0101


	//----- nvinfo : EIATTR_VRC_CTA_INIT_COUNT
	.align		4
        /*0054*/ 	.byte	0x02, 0x4a
	.zero		1
	.zero		1


	//----- nvinfo : EIATTR_EXIT_INSTR_OFFSETS
	.align		4
        /*0058*/ 	.byte	0x04, 0x1c
        /*005a*/ 	.short	(.L_67 - .L_66)


	//   ....[0]....
.L_66:
        /*005c*/ 	.word	0x000000c0


	//   ....[1]....
        /*0060*/ 	.word	0x00000160


	//----- nvinfo : EIATTR_CBANK_PARAM_SIZE
	.align		4
.L_67:
        /*0064*/ 	.byte	0x03, 0x19
        /*0066*/ 	.short	0x0018


	//----- nvinfo : EIATTR_PARAM_CBANK
	.align		4
        /*0068*/ 	.byte	0x04, 0x0a
        /*006a*/ 	.short	(.L_69 - .L_68)
	.align		4
.L_68:
        /*006c*/ 	.word	index@(.nv.constant0._Z19transposeReadColumnPfS_ii)
        /*0070*/ 	.short	0x0380
        /*0072*/ 	.short	0x0018


	//----- nvinfo : EIATTR_SW_WAR
	.align		4
.L_69:
        /*0074*/ 	.byte	0x04, 0x36
        /*0076*/ 	.short	(.L_71 - .L_70)
.L_70:
        /*0078*/ 	.word	0x00000008
.L_71:


//--------------------- .nv.info._Z16transposeReadRowPfS_ii --------------------------
	.section	.nv.info._Z16transposeReadRowPfS_ii,"",@"SHT_CUDA_INFO"
	.sectionflags	@""
	.align	4


	//----- nvinfo : EIATTR_CUDA_API_VERSION
	.align		4
        /*0000*/ 	.byte	0x04, 0x37
        /*0002*/ 	.short	(.L_73 - .L_72)
.L_72:
        /*0004*/ 	.word	0x00000082


	//----- nvinfo : EIATTR_KPARAM_INFO
	.align		4
.L_73:
        /*0008*/ 	.byte	0x04, 0x17
        /*000a*/ 	.short	(.L_75 - .L_74)
.L_74:
        /*000c*/ 	.word	0x00000000
        /*0010*/ 	.short	0x0003
        /*0012*/ 	.short	0x0014
        /*0014*/ 	.byte	0x00, 0xf0, 0x11, 0x00


	//----- nvinfo : EIATTR_KPARAM_INFO
	.align		4
.L_75:
        /*0018*/ 	.byte	0x04, 0x17
        /*001a*/ 	.short	(.L_77 - .L_76)
.L_76:
        /*001c*/ 	.word	0x00000000
        /*0020*/ 	.short	0x0002
        /*0022*/ 	.short	0x0010
        /*0024*/ 	.byte	0x00, 0xf0, 0x11, 0x00


	//----- nvinfo : EIATTR_KPARAM_INFO
	.align		4
.L_77:
        /*0028*/ 	.byte	0x04, 0x17
        /*002a*/ 	.short	(.L_79 - .L_78)
.L_78:
        /*002c*/ 	.word	0x00000000
        /*0030*/ 	.short	0x0001
        /*0032*/ 	.short	0x0008
        /*0034*/ 	.byte	0x00, 0xf5, 0x21, 0x00


	//----- nvinfo : EIATTR_KPARAM_INFO
	.align		4
.L_79:
        /*0038*/ 	.byte	0x04, 0x17
        /*003a*/ 	.short	(.L_81 - .L_80)
.L_80:
        /*003c*/ 	.word	0x00000000
        /*0040*/ 	.short	0x0000
        /*0042*/ 	.short	0x0000
        /*0044*/ 	.byte	0x00, 0xf5, 0x21, 0x00


	//----- nvinfo : EIATTR_SPARSE_MMA_MASK
	.align		4
.L_81:
        /*0048*/ 	.byte	0x03, 0x50
        /*004a*/ 	.short	0x0000


	//----- nvinfo : EIATTR_MAXREG_COUNT
	.align		4
        /*004c*/ 	.byte	0x03, 0x1b
        /*004e*/ 	.short	0x00ff


	//----- nvinfo : EIATTR_MERCURY_ISA_VERSION
	.align		4
        /*0050*/ 	.byte	0x03, 0x5f
        /*0052*/ 	.short	0x0101


	//----- nvinfo : EIATTR_VRC_CTA_INIT_COUNT
	.align		4
        /*0054*/ 	.byte	0x02, 0x4a
	.zero		1
	.zero		1


	//----- nvinfo : EIATTR_EXIT_INSTR_OFFSETS
	.align		4
        /*0058*/ 	.byte	0x04, 0x1c
        /*005a*/ 	.short	(.L_83 - .L_82)


	//   ....[0]....
.L_82:
        /*005c*/ 	.word	0x000000c0


	//   ....[1]....
        /*0060*/ 	.word	0x00000160


	//----- nvinfo : EIATTR_CBANK_PARAM_SIZE
	.align		4
.L_83:
        /*0064*/ 	.byte	0x03, 0x19
        /*0066*/ 	.short	0x0018


	//----- nvinfo : EIATTR_PARAM_CBANK
	.align		4
        /*0068*/ 	.byte	0x04, 0x0a
        /*006a*/ 	.short	(.L_85 - .L_84)
	.align		4
.L_84:
        /*006c*/ 	.word	index@(.nv.constant0._Z16transposeReadRowPfS_ii)
        /*0070*/ 	.short	0x0380
        /*0072*/ 	.short	0x0018


	//----- nvinfo : EIATTR_SW_WAR
	.align		4
.L_85:
        /*0074*/ 	.byte	0x04, 0x36
        /*0076*/ 	.short	(.L_87 - .L_86)
.L_86:
        /*0078*/ 	.word	0x00000008
.L_87:


//--------------------- .nv.callgraph             --------------------------
	.section	.nv.callgraph,"",@"SHT_CUDA_CALLGRAPH"
	.align	4
	.sectionentsize	8
	.align		4
        /*0000*/ 	.word	0x00000000
	.align		4
        /*0004*/ 	.word	0xffffffff
	.align		4
        /*0008*/ 	.word	0x00000000
	.align		4
        /*000c*/ 	.word	0xfffffffe
	.align		4
        /*0010*/ 	.word	0x00000000
	.align		4
        /*0014*/ 	.word	0xfffffffd
	.align		4
        /*0018*/ 	.word	0x00000000
	.align		4
        /*001c*/ 	.word	0xfffffffc


//--------------------- .text._Z26transposeReadColumnUnwrap8PfS_ii --------------------------
	.section	.text._Z26transposeReadColumnUnwrap8PfS_ii,"ax",@progbits
	.align	128
        .global         _Z26transposeReadColumnUnwrap8PfS_ii
        .type           _Z26transposeReadColumnUnwrap8PfS_ii,@function
        .size           _Z26transposeReadColumnUnwrap8PfS_ii,(.L_x_4 - _Z26transposeReadColumnUnwrap8PfS_ii)
        .other          _Z26transposeReadColumnUnwrap8PfS_ii,@"STO_CUDA_ENTRY STV_DEFAULT"
_Z26transposeReadColumnUnwrap8PfS_ii:
.text._Z26transposeReadColumnUnwrap8PfS_ii:
[----:B------:R-:W-:Y:S01]  /*0000*/  LDC R1, c[0x0][0x37c] ;  /* 0x0000df00ff017b82 */ /* 0x000fe20000000800 */
[----:B------:R-:W0:Y:S07]  /*0010*/  S2R R3, SR_TID.X ;  /* 0x0000000000037919 */ /* 0x000e2e0000002100 */
[----:B------:R-:W0:Y:S01]  /*0020*/  LDC R0, c[0x0][0x360] ;  /* 0x0000d800ff007b82 */ /* 0x000e220000000800 */
[----:B------:R-:W1:Y:S01]  /*0030*/  LDCU.64 UR6, c[0x0][0x390] ;  /* 0x00007200ff0677ac */ /* 0x000e620008000a00 */
[----:B------:R-:W2:Y:S06]  /*0040*/  S2R R5, SR_TID.Y ;  /* 0x0000000000057919 */ /* 0x000eac0000002200 */
[----:B------:R-:W0:Y:S08]  /*0050*/  S2UR UR4, SR_CTAID.X ;  /* 0x00000000000479c3 */ /* 0x000e300000002500 */
[----:B------:R-:W2:Y:S08]  /*0060*/  S2UR UR5, SR_CTAID.Y ;  /* 0x00000000000579c3 */ /* 0x000eb00000002600 */
[----:B------:R-:W2:Y:S01]  /*0070*/  LDC R2, c[0x0][0x364] ;  /* 0x0000d900ff027b82 */ /* 0x000ea20000000800 */
[----:B0-----:R-:W-:-:S04]  /*0080*/  IMAD R3, R0, UR4, R3 ;  /* 0x0000000400037c24 */ /* 0x001fc8000f8e0203 */
[--C-:B------:R-:W-:Y:S02]  /*0090*/  IMAD R4, R0, 0x7, R3.reuse ;  /* 0x0000000700047824 */ /* 0x100fe400078e0203 */
[----:B-1----:R-:W-:Y:S02]  /*00a0*/  IMAD R9, R3, UR7, R3 ;  /* 0x0000000703097c24 */ /* 0x002fe4000f8e0203 */
[----:B--2---:R-:W-:-:S04]  /*00b0*/  IMAD R2, R2, UR5, R5 ;  /* 0x0000000502027c24 */ /* 0x004fc8000f8e0205 */
[C---:B------:R-:W-:Y:S01]  /*00c0*/  IMAD R13, R2.reuse, UR6, R3 ;  /* 0x00000006020d7c24 */ /* 0x040fe2000f8e0203 */
[----:B------:R-:W-:-:S04]  /*00d0*/  ISETP.GE.AND P0, PT, R2, UR6, PT ;  /* 0x0000000602007c0c */ /* 0x000fc8000bf06270 */
[----:B------:R-:W-:-:S13]  /*00e0*/  ISETP.GE.U32.OR P0, PT, R4, UR7, P0 ;  /* 0x0000000704007c0c */ /* 0x000fda0008706470 */
[----:B------:R-:W-:Y:S05]  /*00f0*/  @P0 EXIT ;  /* 0x000000000000094d */ /* 0x000fea0003800000 */
[----:B------:R-:W0:Y:S01]  /*0100*/  LDC.64 R2, c[0x0][0x388] ;  /* 0x0000e200ff027b82 */ /* 0x000e220000000a00 */
[----:B------:R-:W1:Y:S07]  /*0110*/  LDCU.64 UR4, c[0x0][0x358] ;  /* 0x00006b00ff0477ac */ /* 0x000e6e0008000a00 */
[----:B------:R-:W2:Y:S01]  /*0120*/  LDC.64 R4, c[0x0][0x380] ;  /* 0x0000e000ff047b82 */ /* 0x000ea20000000a00 */
[----:B0-----:R-:W-:-:S05]  /*0130*/  IMAD.WIDE R6, R9, 0x4, R2 ;  /* 0x0000000409067825 */ /* 0x001fca00078e0202 */
[----:B-1----:R-:W3:Y:S01]  /*0140*/  LDG.E R17, desc[UR4][R6.64] ;  /* 0x0000000406117981 */ /* 0x002ee2000c1e1900 */
[----:B------:R-:W-:Y:S02]  /*0150*/  IMAD R15, R0, UR6, R9 ;  /* 0x00000006000f7c24 */ /* 0x000fe4000f8e0209 */
[----:B--2---:R-:W-:-:S04]  /*0160*/  IMAD.WIDE R8, R13, 0x4, R4 ;  /* 0x000000040d087825 */ /* 0x004fc800078e0204 */
[----:B------:R-:W-:Y:S01]  /*0170*/  IMAD.WIDE.U32 R10, R15, 0x4, R2 ;  /* 0x000000040f0a7825 */ /* 0x000fe200078e0002 */
[----:B------:R-:W-:Y:S01]  /*0180*/  IADD3 R21, PT, PT, R13, R0, RZ ;  /* 0x000000000d157210 */ /* 0x000fe20007ffe0ff */
[----:B---3--:R0:W-:Y:S04]  /*0190*/  STG.E desc[UR4][R8.64], R17 ;  /* 0x0000001108007986 */ /* 0x0081e8000c101904 */
[----:B------:R-:W2:Y:S01]  /*01a0*/  LDG.E R19, desc[UR4][R10.64] ;  /* 0x000000040a137981 */ /* 0x000ea2000c1e1900 */
[----:B------:R-:W-:Y:S02]  /*01b0*/  IMAD R23, R0, UR6, R15 ;  /* 0x0000000600177c24 */ /* 0x000fe4000f8e020f */
[----:B------:R-:W-:-:S04]  /*01c0*/  IMAD.WIDE.U32 R12, R21, 0x4, R4 ;  /* 0x00000004150c7825 */ /* 0x000fc800078e0004 */
[----:B------:R-:W-:Y:S01]  /*01d0*/  IMAD.WIDE.U32 R14, R23, 0x4, R2 ;  /* 0x00000004170e7825 */ /* 0x000fe200078e0002 */
[----:B------:R-:W-:Y:S01]  /*01e0*/  IADD3 R21, PT, PT, R21, R0, RZ ;  /* 0x0000000015157210 */ /* 0x000fe20007ffe0ff */
[----:B--2---:R1:W-:Y:S04]  /*01f0*/  STG.E desc[UR4][R12.64], R19 ;  /* 0x000000130c007986 */ /* 0x0043e8000c101904 */
[----:B------:R-:W2:Y:S01]  /*0200*/  LDG.E R25, desc[UR4][R14.64] ;  /* 0x000000040e197981 */ /* 0x000ea2000c1e1900 */
[----:B------:R-:W-:Y:S02]  /*0210*/  IMAD R23, R0, UR6, R23 ;  /* 0x0000000600177c24 */ /* 0x000fe4000f8e0217 */
[----:B------:R-:W-:-:S04]  /*0220*/  IMAD.WIDE.U32 R6, R21, 0x4, R4 ;  /* 0x0000000415067825 */ /* 0x000fc800078e0004 */
[----:B0-----:R-:W-:Y:S01]  /*0230*/  IMAD.WIDE.U32 R8, R23, 0x4, R2 ;  /* 0x0000000417087825 */ /* 0x001fe200078e0002 */
[----:B------:R-:W-:Y:S01]  /*0240*/  IADD3 R21, PT, PT, R21, R0, RZ ;  /* 0x0000000015157210 */ /* 0x000fe20007ffe0ff */
[----:B--2---:R0:W-:Y:S04]  /*0250*/  STG.E desc[UR4][R6.64], R25 ;  /* 0x0000001906007986 */ /* 0x0041e8000c101904 */
[----:B------:R-:W2:Y:S01]  /*0260*/  LDG.E R17, desc[UR4][R8.64] ;  /* 0x0000000408117981 */ /* 0x000ea2000c1e1900 */
[----:B------:R-:W-:Y:S02]  /*0270*/  IMAD R23, R0, UR6, R23 ;  /* 0x0000000600177c24 */ /* 0x000fe4000f8e0217 */
[----:B------:R-:W-:-:S04]  /*0280*/  IMAD.WIDE.U32 R10, R21, 0x4, R4 ;  /* 0x00000004150a7825 */ /* 0x000fc800078e0004 */
[----:B-1----:R-:W-:Y:S01]  /*0290*/  IMAD.WIDE.U32 R12, R23, 0x4, R2 ;  /* 0x00000004170c7825 */ /* 0x002fe200078e0002 */
[----:B------:R-:W-:Y:S01]  /*02a0*/  IADD3 R21, PT, PT, R21, R0, RZ ;  /* 0x0000000015157210 */ /* 0x000fe20007ffe0ff */
[----:B--2---:R1:W-:Y:S04]  /*02b0*/  STG.E desc[UR4][R10.64], R17 ;  /* 0x000000110a007986 */ /* 0x0043e8000c101904 */
[----:B------:R-:W2:Y:S01]  /*02c0*/  LDG.E R19, desc[UR4][R12.64] ;  /* 0x000000040c137981 */ /* 0x000ea2000c1e1900 */
[----:B------:R-:W-:Y:S02]  /*02d0*/  IMAD R23, R0, UR6, R23 ;  /* 0x0000000600177c24 */ /* 0x000fe4000f8e0217 */
[----:B------:R-:W-:-:S04]  /*02e0*/  IMAD.WIDE.U32 R14, R21, 0x4, R4 ;  /* 0x00000004150e7825 */ /* 0x000fc800078e0004 */
[----:B0-----:R-:W-:Y:S01]  /*02f0*/  IMAD.WIDE.U32 R6, R23, 0x4, R2 ;  /* 0x0000000417067825 */ /* 0x001fe200078e0002 */
[----:B------:R-:W-:Y:S01]  /*0300*/  IADD3 R21, PT, PT, R21, R0, RZ ;  /* 0x0000000015157210 */ /* 0x000fe20007ffe0ff */
[----:B--2---:R-:W-:Y:S04]  /*0310*/  STG.E desc[UR4][R14.64], R19 ;  /* 0x000000130e007986 */ /* 0x004fe8000c101904 */
[----:B------:R-:W2:Y:S01]  /*0320*/  LDG.E R7, desc[UR4][R6.64] ;  /* 0x0000000406077981 */ /* 0x000ea2000c1e1900 */
[----:B------:R-:W-:Y:S02]  /*0330*/  IMAD R23, R0, UR6, R23 ;  /* 0x0000000600177c24 */ /* 0x000fe4000f8e0217 */
[----:B------:R-:W-:-:S04]  /*0340*/  IMAD.WIDE.U32 R8, R21, 0x4, R4 ;  /* 0x0000000415087825 */ /* 0x000fc800078e0004 */
[----:B-1----:R-:W-:Y:S01]  /*0350*/  IMAD.WIDE.U32 R10, R23, 0x4, R2 ;  /* 0x00000004170a7825 */ /* 0x002fe200078e0002 */
[----:B------:R-:W-:Y:S01]  /*0360*/  IADD3 R21, PT, PT, R21, R0, RZ ;  /* 0x0000000015157210 */ /* 0x000fe20007ffe0ff */
[----:B--2---:R-:W-:Y:S04]  /*0370*/  STG.E desc[UR4][R8.64], R7 ;  /* 0x0000000708007986 */ /* 0x004fe8000c101904 */
[----:B------:R-:W2:Y:S01]  /*0380*/  LDG.E R11, desc[UR4][R10.64] ;  /* 0x000000040a0b7981 */ /* 0x000ea2000c1e1900 */
[----:B------:R-:W-:Y:S02]  /*0390*/  IMAD R23, R0, UR6, R23 ;  /* 0x0000000600177c24 */ /* 0x000fe4000f8e0217 */
[----:B------:R-:W-:-:S04]  /*03a0*/  IMAD.WIDE.U32 R12, R21, 0x4, R4 ;  /* 0x00000004150c7825 */ /* 0x000fc800078e0004 */
[----:B------:R-:W-:Y:S01]  /*03b0*/  IMAD.WIDE.U32 R2, R23, 0x4, R2 ;  /* 0x0000000417027825 */ /* 0x000fe200078e0002 */
[----:B------:R-:W-:Y:S01]  /*03c0*/  IADD3 R21, PT, PT, R21, R0, RZ ;  /* 0x0000000015157210 */ /* 0x000fe20007ffe0ff */
[----:B--2---:R-:W-:Y:S04]  /*03d0*/  STG.E desc[UR4][R12.64], R11 ;  /* 0x0000000b0c007986 */ /* 0x004fe8000c101904 */
[----:B------:R-:W2:Y:S01]  /*03e0*/  LDG.E R3, desc[UR4][R2.64] ;  /* 0x0000000402037981 */ /* 0x000ea2000c1e1900 */
[----:B------:R-:W-:-:S05]  /*03f0*/  IMAD.WIDE.U32 R4, R21, 0x4, R4 ;  /* 0x0000000415047825 */ /* 0x000fca00078e0004 */
[----:B--2---:R-:W-:Y:S01]  /*0400*/  STG.E desc[UR4][R4.64], R3 ;  /* 0x0000000304007986 */ /* 0x004fe2000c101904 */
[----:B------:R-:W-:Y:S05]  /*0410*/  EXIT ;  /* 0x000000000000794d */ /* 0x000fea0003800000 */
.L_x_0:
[----:B------:R-:W-:-:S00]  /*0420*/  BRA `(.L_x_0) ;  /* 0xfffffffc00fc7947 */ /* 0x000fc0000383ffff */
[----:B------:R-:W-:-:S00]  /*0430*/  NOP ;  /* 0x0000000000007918 */ /* 0x000fc00000000000 */
        /* <DEDUP_REMOVED lines=12> */
.L_x_4:


//--------------------- .text._Z23transposeReadRowUnwrap8PfS_ii --------------------------
	.section	.text._Z23transposeReadRowUnwrap8PfS_ii,"ax",@progbits
	.align	128
        .global         _Z23transposeReadRowUnwrap8PfS_ii
        .type           _Z23transposeReadRowUnwrap8PfS_ii,@function
        .size           _Z23transposeReadRowUnwrap8PfS_ii,(.L_x_5 - _Z23transposeReadRowUnwrap8PfS_ii)
        .other          _Z23transposeReadRowUnwrap8PfS_ii,@"STO_CUDA_ENTRY STV_DEFAULT"
_Z23transposeReadRowUnwrap8PfS_ii:
.text._Z23transposeReadRowUnwrap8PfS_ii:
        /* <DEDUP_REMOVED lines=21> */
[----:B------:R-:W-:Y:S01]  /*0150*/  IADD3 R15, PT, PT, R9, R0, RZ ;  /* 0x00000000090f7210 */ /* 0x000fe20007ffe0ff */
[----:B--2---:R-:W-:-:S04]  /*0160*/  IMAD.WIDE R8, R13, 0x4, R4 ;  /* 0x000000040d087825 */ /* 0x004fc800078e0204 */
[C---:B------:R-:W-:Y:S01]  /*0170*/  IMAD.WIDE.U32 R10, R15.reuse, 0x4, R2 ;  /* 0x000000040f0a7825 */ /* 0x040fe200078e0002 */
[----:B------:R-:W-:Y:S01]  /*0180*/  IADD3 R23, PT, PT, R15, R0, RZ ;  /* 0x000000000f177210 */ /* 0x000fe20007ffe0ff */
[----:B---3--:R0:W-:Y:S04]  /*0190*/  STG.E desc[UR4][R8.64], R17 ;  /* 0x0000001108007986 */ /* 0x0081e8000c101904 */
[----:B------:R-:W2:Y:S01]  /*01a0*/  LDG.E R19, desc[UR4][R10.64] ;  /* 0x000000040a137981 */ /* 0x000ea2000c1e1900 */
[----:B------:R-:W-:Y:S02]  /*01b0*/  IMAD R21, R0, UR6, R13 ;  /* 0x0000000600157c24 */ /* 0x000fe4000f8e020d */
[----:B------:R-:W-:-:S04]  /*01c0*/  IMAD.WIDE.U32 R14, R23, 0x4, R2 ;  /* 0x00000004170e7825 */ /* 0x000fc800078e0002 */
[----:B------:R-:W-:Y:S01]  /*01d0*/  IMAD.WIDE.U32 R12, R21, 0x4, R4 ;  /* 0x00000004150c7825 */ /* 0x000fe200078e0004 */
[----:B------:R-:W-:-:S04]  /*01e0*/  IADD3 R23, PT, PT, R23, R0, RZ ;  /* 0x0000000017177210 */ /* 0x000fc80007ffe0ff */
[----:B--2---:R1:W-:Y:S04]  /*01f0*/  STG.E desc[UR4][R12.64], R19 ;  /* 0x000000130c007986 */ /* 0x0043e8000c101904 */
[----:B------:R-:W2:Y:S01]  /*0200*/  LDG.E R25, desc[UR4][R14.64] ;  /* 0x000000040e197981 */ /* 0x000ea2000c1e1900 */
[----:B------:R-:W-:Y:S02]  /*0210*/  IMAD R21, R0, UR6, R21 ;  /* 0x0000000600157c24 */ /* 0x000fe4000f8e0215 */
[----:B0-----:R-:W-:-:S04]  /*0220*/  IMAD.WIDE.U32 R8, R23, 0x4, R2 ;  /* 0x0000000417087825 */ /* 0x001fc800078e0002 */
[----:B------:R-:W-:Y:S01]  /*0230*/  IMAD.WIDE.U32 R6, R21, 0x4, R4 ;  /* 0x0000000415067825 */ /* 0x000fe200078e0004 */
[----:B------:R-:W-:-:S04]  /*0240*/  IADD3 R23, PT, PT, R23, R0, RZ ;  /* 0x0000000017177210 */ /* 0x000fc80007ffe0ff */
[----:B--2---:R0:W-:Y:S04]  /*0250*/  STG.E desc[UR4][R6.64], R25 ;  /* 0x0000001906007986 */ /* 0x0041e8000c101904 */
[----:B------:R-:W2:Y:S01]  /*0260*/  LDG.E R17, desc[UR4][R8.64] ;  /* 0x0000000408117981 */ /* 0x000ea2000c1e1900 */
[----:B------:R-:W-:Y:S02]  /*0270*/  IMAD R21, R0, UR6, R21 ;  /* 0x0000000600157c24 */ /* 0x000fe4000f8e0215 */
[----:B-1----:R-:W-:-:S04]  /*0280*/  IMAD.WIDE.U32 R12, R23, 0x4, R2 ;  /* 0x00000004170c7825 */ /* 0x002fc800078e0002 */
        /* <DEDUP_REMOVED lines=8> */
[----:B--2---:R-:W-:Y:S04]  /*0310*/  STG.E desc[UR4][R14.64], R19 ;  /* 0x000000130e007986 */ /* 0x004fe8000c101904 */
[----:B------:R-:W2:Y:S01]  /*0320*/  LDG.E R7, desc[UR4][R6.64] ;  /* 0x0000000406077981 */ /* 0x000ea2000c1e1900 */
[----:B------:R-:W-:Y:S02]  /*0330*/  IMAD R21, R0, UR6, R21 ;  /* 0x0000000600157c24 */ /* 0x000fe4000f8e0215 */
[----:B-1----:R-:W-:-:S04]  /*0340*/  IMAD.WIDE.U32 R10, R23, 0x4, R2 ;  /* 0x00000004170a7825 */ /* 0x002fc800078e0002 */
[----:B------:R-:W-:Y:S01]  /*0350*/  IMAD.WIDE.U32 R8, R21, 0x4, R4 ;  /* 0x0000000415087825 */ /* 0x000fe200078e0004 */
[----:B------:R-:W-:-:S04]  /*0360*/  IADD3 R23, PT, PT, R23, R0, RZ ;  /* 0x0000000017177210 */ /* 0x000fc80007ffe0ff */
[----:B--2---:R-:W-:Y:S04]  /*0370*/  STG.E desc[UR4][R8.64], R7 ;  /* 0x0000000708007986 */ /* 0x004fe8000c101904 */
[----:B------:R-:W2:Y:S01]  /*0380*/  LDG.E R11, desc[UR4][R10.64] ;  /* 0x000000040a0b7981 */ /* 0x000ea2000c1e1900 */
[----:B------:R-:W-:Y:S02]  /*0390*/  IMAD R21, R0, UR6, R21 ;  /* 0x0000000600157c24 */ /* 0x000fe4000f8e0215 */
[----:B------:R-:W-:-:S04]  /*03a0*/  IMAD.WIDE.U32 R2, R23, 0x4, R2 ;  /* 0x0000000417027825 */ /* 0x000fc800078e0002 */
[----:B------:R-:W-:-:S05]  /*03b0*/  IMAD.WIDE.U32 R12, R21, 0x4, R4 ;  /* 0x00000004150c7825 */ /* 0x000fca00078e0004 */
[----:B--2---:R-:W-:Y:S04]  /*03c0*/  STG.E desc[UR4][R12.64], R11 ;  /* 0x0000000b0c007986 */ /* 0x004fe8000c101904 */
[----:B------:R-:W2:Y:S01]  /*03d0*/  LDG.E R3, desc[UR4][R2.64] ;  /* 0x0000000402037981 */ /* 0x000ea2000c1e1900 */
[----:B------:R-:W-:-:S04]  /*03e0*/  IMAD R21, R0, UR6, R21 ;  /* 0x0000000600157c24 */ /* 0x000fc8000f8e0215 */
[----:B------:R-:W-:-:S05]  /*03f0*/  IMAD.WIDE.U32 R4, R21, 0x4, R4 ;  /* 0x0000000415047825 */ /* 0x000fca00078e0004 */
[----:B--2---:R-:W-:Y:S01]  /*0400*/  STG.E desc[UR4][R4.64], R3 ;  /* 0x0000000304007986 */ /* 0x004fe2000c101904 */
[----:B------:R-:W-:Y:S05]  /*0410*/  EXIT ;  /* 0x000000000000794d */ /* 0x000fea0003800000 */
.L_x_1:
        /* <DEDUP_REMOVED lines=14> */
.L_x_5:


//--------------------- .text._Z19transposeReadColumnPfS_ii --------------------------
	.section	.text._Z19transposeReadColumnPfS_ii,"ax",@progbits
	.align	128
        .global         _Z19transposeReadColumnPfS_ii
        .type           _Z19transposeReadColumnPfS_ii,@function
        .size           _Z19transposeReadColumnPfS_ii,(.L_x_6 - _Z19transposeReadColumnPfS_ii)
        .other          _Z19transposeReadColumnPfS_ii,@"STO_CUDA_ENTRY STV_DEFAULT"
_Z19transposeReadColumnPfS_ii:
.text._Z19transposeReadColumnPfS_ii:
[----:B------:R-:W-:Y:S01]  /*0000*/  LDC R1, c[0x0][0x37c] ;  /* 0x0000df00ff017b82 */ /* 0x000fe20000000800 */
[----:B------:R-:W0:Y:S07]  /*0010*/  S2R R2, SR_TID.Y ;  /* 0x0000000000027919 */ /* 0x000e2e0000002200 */
[----:B------:R-:W1:Y:S01]  /*0020*/  LDC R0, c[0x0][0x360] ;  /* 0x0000d800ff007b82 */ /* 0x000e620000000800 */
[----:B------:R-:W2:Y:S01]  /*0030*/  LDCU.64 UR6, c[0x0][0x390] ;  /* 0x00007200ff0677ac */ /* 0x000ea20008000a00 */
[----:B------:R-:W1:Y:S06]  /*0040*/  S2R R3, SR_TID.X ;  /* 0x0000000000037919 */ /* 0x000e6c0000002100 */
[----:B------:R-:W0:Y:S08]  /*0050*/  S2UR UR5, SR_CTAID.Y ;  /* 0x00000000000579c3 */ /* 0x000e300000002600 */
[----:B------:R-:W0:Y:S08]  /*0060*/  LDC R7, c[0x0][0x364] ;  /* 0x0000d900ff077b82 */ /* 0x000e300000000800 */
[----:B------:R-:W1:Y:S01]  /*0070*/  S2UR UR4, SR_CTAID.X ;  /* 0x00000000000479c3 */ /* 0x000e620000002500 */
[----:B0-----:R-:W-:-:S05]  /*0080*/  IMAD R7, R7, UR5, R2 ;  /* 0x0000000507077c24 */ /* 0x001fca000f8e0202 */
[----:B--2---:R-:W-:Y:S01]  /*0090*/  ISETP.GE.AND P0, PT, R7, UR6, PT ;  /* 0x0000000607007c0c */ /* 0x004fe2000bf06270 */
[----:B-1----:R-:W-:-:S05]  /*00a0*/  IMAD R0, R0, UR4, R3 ;  /* 0x0000000400007c24 */ /* 0x002fca000f8e0203 */
[----:B------:R-:W-:-:S13]  /*00b0*/  ISETP.GE.OR P0, PT, R0, UR7, P0 ;  /* 0x0000000700007c0c */ /* 0x000fda0008706670 */
[----:B------:R-:W-:Y:S05]  /*00c0*/  @P0 EXIT ;  /* 0x000000000000094d */ /* 0x000fea0003800000 */
[----:B------:R-:W0:Y:S01]  /*00d0*/  LDC.64 R2, c[0x0][0x388] ;  /* 0x0000e200ff027b82 */ /* 0x000e220000000a00 */
[----:B------:R-:W1:Y:S01]  /*00e0*/  LDCU.64 UR4, c[0x0][0x358] ;  /* 0x00006b00ff0477ac */ /* 0x000e620008000a00 */
[----:B------:R-:W-:-:S04]  /*00f0*/  IMAD R5, R0, UR7, R7 ;  /* 0x0000000700057c24 */ /* 0x000fc8000f8e0207 */
[----:B0-----:R-:W-:Y:S02]  /*0100*/  IMAD.WIDE R2, R5, 0x4, R2 ;  /* 0x0000000405027825 */ /* 0x001fe400078e0202 */
[----:B------:R-:W0:Y:S04]  /*0110*/  LDC.64 R4, c[0x0][0x380] ;  /* 0x0000e000ff047b82 */ /* 0x000e280000000a00 */
[----:B-1----:R-:W2:Y:S01]  /*0120*/  LDG.E R3, desc[UR4][R2.64] ;  /* 0x0000000402037981 */ /* 0x002ea2000c1e1900 */
[----:B------:R-:W-:-:S04]  /*0130*/  IMAD R7, R7, UR6, R0 ;  /* 0x0000000607077c24 */ /* 0x000fc8000f8e0200 */
[----:B0-----:R-:W-:-:S05]  /*0140*/  IMAD.WIDE R4, R7, 0x4, R4 ;  /* 0x0000000407047825 */ /* 0x001fca00078e0204 */
[----:B--2---:R-:W-:Y:S01]  /*0150*/  STG.E desc[UR4][R4.64], R3 ;  /* 0x0000000304007986 */ /* 0x004fe2000c101904 */
[----:B------:R-:W-:Y:S05]  /*0160*/  EXIT ;  /* 0x000000000000794d */ /* 0x000fea0003800000 */
.L_x_2:
        /* <DEDUP_REMOVED lines=9> */
.L_x_6:


//--------------------- .text._Z16transposeReadRowPfS_ii --------------------------
	.section	.text._Z16transposeReadRowPfS_ii,"ax",@progbits
	.align	128
        .global         _Z16transposeReadRowPfS_ii
        .type           _Z16transposeReadRowPfS_ii,@function
        .size           _Z16transposeReadRowPfS_ii,(.L_x_7 - _Z16transposeReadRowPfS_ii)
        .other          _Z16transposeReadRowPfS_ii,@"STO_CUDA_ENTRY STV_DEFAULT"
_Z16transposeReadRowPfS_ii:
.text._Z16transposeReadRowPfS_ii:
        /* <DEDUP_REMOVED lines=23> */
.L_x_3:
        /* <DEDUP_REMOVED lines=9> */
.L_x_7:


//--------------------- .nv.shared.reserved.0     --------------------------
	.section	.nv.shared.reserved.0,"aw",@nobits
	.weak		__nv_reservedSMEM_offset_0_alias
	.size		__nv_reservedSMEM_offset_0_alias, 0, 64
	.other		__nv_reservedSMEM_offset_0_alias,@"STO_CUDA_RESERVED_SHARED STV_DEFAULT"
__nv_reservedSMEM_offset_0_alias:
	.zero		0
	.zero		64


//--------------------- .nv.constant0._Z26transposeReadColumnUnwrap8PfS_ii --------------------------
	.section	.nv.constant0._Z26transposeReadColumnUnwrap8PfS_ii,"a",@progbits
	.sectionflags	@""
	.align	4
.nv.constant0._Z26transposeReadColumnUnwrap8PfS_ii:
	.zero		920


//--------------------- .nv.constant0._Z23transposeReadRowUnwrap8PfS_ii --------------------------
	.section	.nv.constant0._Z23transposeReadRowUnwrap8PfS_ii,"a",@progbits
	.sectionflags	@""
	.align	4
.nv.constant0._Z23transposeReadRowUnwrap8PfS_ii:
	.zero		920


//--------------------- .nv.constant0._Z19transposeReadColumnPfS_ii --------------------------
	.section	.nv.constant0._Z19transposeReadColumnPfS_ii,"a",@progbits
	.sectionflags	@""
	.align	4
.nv.constant0._Z19transposeReadColumnPfS_ii:
	.zero		920


//--------------------- .nv.constant0._Z16transposeReadRowPfS_ii --------------------------
	.section	.nv.constant0._Z16transposeReadRowPfS_ii,"a",@progbits
	.sectionflags	@""
	.align	4
.nv.constant0._Z16transposeReadRowPfS_ii:
	.zero		920


//--------------------- SYMBOLS --------------------------

	.type		.nv.reservedSmem.offset0,@object
	.size		.nv.reservedSmem.offset0,0x4
